//
// Generated by NVIDIA NVVM Compiler
//
// Compiler Build ID: CL-36424714
// Cuda compilation tools, release 13.0, V13.0.88
// Based on NVVM 20.0.0
//

.version 9.0
.target sm_100
.address_size 64

	// .globl	_Z14transposeNaivePiS_i
// _ZZ25transposeWithSharedMemoryPiS_iE4tile has been demoted
// _ZZ31transposeWithSharedMemoryNvidiaPKiPiiE4tile has been demoted
// _ZZ28transposeWithNoBankConflictsPKiPiiE4tile has been demoted

.visible .entry _Z14transposeNaivePiS_i(
	.param .u64 .ptr .align 1 _Z14transposeNaivePiS_i_param_0,
	.param .u64 .ptr .align 1 _Z14transposeNaivePiS_i_param_1,
	.param .u32 _Z14transposeNaivePiS_i_param_2
)
{
	.reg .pred 	%p<2>;
	.reg .b32 	%r<13>;
	.reg .b64 	%rd<9>;

	ld.param.u64 	%rd1, [_Z14transposeNaivePiS_i_param_0];
	ld.param.u64 	%rd2, [_Z14transposeNaivePiS_i_param_1];
	ld.param.u32 	%r3, [_Z14transposeNaivePiS_i_param_2];
	mov.u32 	%r4, %tid.x;
	mov.u32 	%r5, %ntid.x;
	mov.u32 	%r6, %ctaid.x;
	mad.lo.s32 	%r1, %r5, %r6, %r4;
	mov.u32 	%r7, %tid.y;
	mov.u32 	%r8, %ctaid.y;
	mad.lo.s32 	%r2, %r5, %r8, %r7;
	max.s32 	%r9, %r2, %r1;
	setp.ge.s32 	%p1, %r9, %r3;
	@%p1 bra 	$L__BB0_2;
	cvta.to.global.u64 	%rd3, %rd1;
	cvta.to.global.u64 	%rd4, %rd2;
	mad.lo.s32 	%r10, %r3, %r2, %r1;
	mul.wide.s32 	%rd5, %r10, 4;
	add.s64 	%rd6, %rd3, %rd5;
	ld.global.u32 	%r11, [%rd6];
	mad.lo.s32 	%r12, %r3, %r1, %r2;
	mul.wide.s32 	%rd7, %r12, 4;
	add.s64 	%rd8, %rd4, %rd7;
	st.global.u32 	[%rd8], %r11;
$L__BB0_2:
	ret;

}
	// .globl	_Z25transposeWithSharedMemoryPiS_i
.visible .entry _Z25transposeWithSharedMemoryPiS_i(
	.param .u64 .ptr .align 1 _Z25transposeWithSharedMemoryPiS_i_param_0,
	.param .u64 .ptr .align 1 _Z25transposeWithSharedMemoryPiS_i_param_1,
	.param .u32 _Z25transposeWithSharedMemoryPiS_i_param_2
)
{
	.reg .pred 	%p<4>;
	.reg .b32 	%r<20>;
	.reg .b64 	%rd<9>;
	// demoted variable
	.shared .align 4 .b8 _ZZ25transposeWithSharedMemoryPiS_iE4tile[4096];
	ld.param.u64 	%rd1, [_Z25transposeWithSharedMemoryPiS_i_param_0];
	ld.param.u64 	%rd2, [_Z25transposeWithSharedMemoryPiS_i_param_1];
	ld.param.u32 	%r4, [_Z25transposeWithSharedMemoryPiS_i_param_2];
	mov.u32 	%r5, %tid.x;
	mov.u32 	%r6, %ctaid.x;
	shl.b32 	%r7, %r6, 5;
	add.s32 	%r1, %r7, %r5;
	mov.u32 	%r8, %tid.y;
	mov.u32 	%r9, %ctaid.y;
	shl.b32 	%r10, %r9, 5;
	add.s32 	%r2, %r10, %r8;
	max.s32 	%r11, %r2, %r1;
	setp.lt.s32 	%p1, %r11, %r4;
	setp.ge.s32 	%p2, %r11, %r4;
	shl.b32 	%r12, %r5, 7;
	mov.u32 	%r13, _ZZ25transposeWithSharedMemoryPiS_iE4tile;
	add.s32 	%r14, %r13, %r12;
	shl.b32 	%r15, %r8, 2;
	add.s32 	%r3, %r14, %r15;
	@%p2 bra 	$L__BB1_2;
	cvta.to.global.u64 	%rd3, %rd1;
	mad.lo.s32 	%r16, %r4, %r2, %r1;
	mul.wide.s32 	%rd4, %r16, 4;
	add.s64 	%rd5, %rd3, %rd4;
	ld.global.u32 	%r17, [%rd5];
	st.shared.u32 	[%r3], %r17;
$L__BB1_2:
	bar.sync 	0;
	not.pred 	%p3, %p1;
	@%p3 bra 	$L__BB1_4;
	ld.shared.u32 	%r18, [%r3];
	mad.lo.s32 	%r19, %r4, %r1, %r2;
	cvta.to.global.u64 	%rd6, %rd2;
	mul.wide.s32 	%rd7, %r19, 4;
	add.s64 	%rd8, %rd6, %rd7;
	st.global.u32 	[%rd8], %r18;
$L__BB1_4:
	ret;

}
	// .globl	_Z20transposeNaiveNvidiaPKiPii
.visible .entry _Z20transposeNaiveNvidiaPKiPii(
	.param .u64 .ptr .align 1 _Z20transposeNaiveNvidiaPKiPii_param_0,
	.param .u64 .ptr .align 1 _Z20transposeNaiveNvidiaPKiPii_param_1,
	.param .u32 _Z20transposeNaiveNvidiaPKiPii_param_2
)
{
	.reg .b32 	%r<21>;
	.reg .b64 	%rd<15>;

	ld.param.u64 	%rd1, [_Z20transposeNaiveNvidiaPKiPii_param_0];
	ld.param.u64 	%rd2, [_Z20transposeNaiveNvidiaPKiPii_param_1];
	ld.param.u32 	%r1, [_Z20transposeNaiveNvidiaPKiPii_param_2];
	mov.u32 	%r2, %ctaid.x;
	shl.b32 	%r3, %r2, 5;
	mov.u32 	%r4, %tid.x;
	add.s32 	%r5, %r3, %r4;
	mov.u32 	%r6, %ctaid.y;
	shl.b32 	%r7, %r6, 5;
	mov.u32 	%r8, %tid.y;
	add.s32 	%r9, %r7, %r8;
	cvta.to.global.u64 	%rd3, %rd1;
	cvta.to.global.u64 	%rd4, %rd2;
	mad.lo.s32 	%r10, %r9, %r1, %r5;
	mul.wide.s32 	%rd5, %r10, 4;
	add.s64 	%rd6, %rd3, %rd5;
	ld.global.u32 	%r11, [%rd6];
	mad.lo.s32 	%r12, %r1, %r5, %r9;
	mul.wide.s32 	%rd7, %r12, 4;
	add.s64 	%rd8, %rd4, %rd7;
	st.global.u32 	[%rd8], %r11;
	shl.b32 	%r13, %r1, 3;
	add.s32 	%r14, %r10, %r13;
	mul.wide.s32 	%rd9, %r14, 4;
	add.s64 	%rd10, %rd3, %rd9;
	ld.global.u32 	%r15, [%rd10];
	st.global.u32 	[%rd8+32], %r15;
	shl.b32 	%r16, %r1, 4;
	add.s32 	%r17, %r10, %r16;
	mul.wide.s32 	%rd11, %r17, 4;
	add.s64 	%rd12, %rd3, %rd11;
	ld.global.u32 	%r18, [%rd12];
	st.global.u32 	[%rd8+64], %r18;
	add.s32 	%r19, %r17, %r13;
	mul.wide.s32 	%rd13, %r19, 4;
	add.s64 	%rd14, %rd3, %rd13;
	ld.global.u32 	%r20, [%rd14];
	st.global.u32 	[%rd8+96], %r20;
	ret;

}
	// .globl	_Z31transposeWithSharedMemoryNvidiaPKiPii
.visible .entry _Z31transposeWithSharedMemoryNvidiaPKiPii(
	.param .u64 .ptr .align 1 _Z31transposeWithSharedMemoryNvidiaPKiPii_param_0,
	.param .u64 .ptr .align 1 _Z31transposeWithSharedMemoryNvidiaPKiPii_param_1,
	.param .u32 _Z31transposeWithSharedMemoryNvidiaPKiPii_param_2
)
{
	.reg .b32 	%r<38>;
	.reg .b32 	%f<9>;
	.reg .b64 	%rd<21>;
	// demoted variable
	.shared .align 4 .b8 _ZZ31transposeWithSharedMemoryNvidiaPKiPiiE4tile[4096];
	ld.param.u64 	%rd1, [_Z31transposeWithSharedMemoryNvidiaPKiPii_param_0];
	ld.param.u64 	%rd2, [_Z31transposeWithSharedMemoryNvidiaPKiPii_param_1];
	ld.param.u32 	%r1, [_Z31transposeWithSharedMemoryNvidiaPKiPii_param_2];
	mov.u32 	%r2, %ctaid.x;
	shl.b32 	%r3, %r2, 5;
	mov.u32 	%r4, %tid.x;
	add.s32 	%r5, %r3, %r4;
	mov.u32 	%r6, %ctaid.y;
	shl.b32 	%r7, %r6, 5;
	mov.u32 	%r8, %tid.y;
	add.s32 	%r9, %r7, %r8;
	shl.b32 	%r10, %r4, 2;
	mov.u32 	%r11, _ZZ31transposeWithSharedMemoryNvidiaPKiPiiE4tile;
	add.s32 	%r12, %r11, %r10;
	cvta.to.global.u64 	%rd3, %rd1;
	mad.lo.s32 	%r13, %r9, %r1, %r5;
	mul.wide.s32 	%rd4, %r13, 4;
	add.s64 	%rd5, %rd3, %rd4;
	ld.global.u32 	%r14, [%rd5];
	cvt.rn.f32.s32 	%f1, %r14;
	shl.b32 	%r15, %r8, 7;
	add.s32 	%r16, %r12, %r15;
	st.shared.f32 	[%r16], %f1;
	shl.b32 	%r17, %r1, 3;
	add.s32 	%r18, %r13, %r17;
	mul.wide.s32 	%rd6, %r18, 4;
	add.s64 	%rd7, %rd3, %rd6;
	ld.global.u32 	%r19, [%rd7];
	cvt.rn.f32.s32 	%f2, %r19;
	st.shared.f32 	[%r16+1024], %f2;
	shl.b32 	%r20, %r1, 4;
	add.s32 	%r21, %r13, %r20;
	mul.wide.s32 	%rd8, %r21, 4;
	add.s64 	%rd9, %rd3, %rd8;
	ld.global.u32 	%r22, [%rd9];
	cvt.rn.f32.s32 	%f3, %r22;
	st.shared.f32 	[%r16+2048], %f3;
	add.s32 	%r23, %r21, %r17;
	mul.wide.s32 	%rd10, %r23, 4;
	add.s64 	%rd11, %rd3, %rd10;
	ld.global.u32 	%r24, [%rd11];
	cvt.rn.f32.s32 	%f4, %r24;
	st.shared.f32 	[%r16+3072], %f4;
	bar.sync 	0;
	add.s32 	%r25, %r7, %r4;
	add.s32 	%r26, %r3, %r8;
	mad.lo.s32 	%r27, %r4, 124, %r12;
	cvta.to.global.u64 	%rd12, %rd2;
	shl.b32 	%r28, %r8, 2;
	add.s32 	%r29, %r27, %r28;
	ld.shared.f32 	%f5, [%r29];
	cvt.rzi.s32.f32 	%r30, %f5;
	mad.lo.s32 	%r31, %r26, %r1, %r25;
	mul.wide.s32 	%rd13, %r31, 4;
	add.s64 	%rd14, %rd12, %rd13;
	st.global.u32 	[%rd14], %r30;
	ld.shared.f32 	%f6, [%r29+32];
	cvt.rzi.s32.f32 	%r32, %f6;
	add.s32 	%r33, %r31, %r17;
	mul.wide.s32 	%rd15, %r33, 4;
	add.s64 	%rd16, %rd12, %rd15;
	st.global.u32 	[%rd16], %r32;
	ld.shared.f32 	%f7, [%r29+64];
	cvt.rzi.s32.f32 	%r34, %f7;
	add.s32 	%r35, %r31, %r20;
	mul.wide.s32 	%rd17, %r35, 4;
	add.s64 	%rd18, %rd12, %rd17;
	st.global.u32 	[%rd18], %r34;
	ld.shared.f32 	%f8, [%r29+96];
	cvt.rzi.s32.f32 	%r36, %f8;
	add.s32 	%r37, %r35, %r17;
	mul.wide.s32 	%rd19, %r37, 4;
	add.s64 	%rd20, %rd12, %rd19;
	st.global.u32 	[%rd20], %r36;
	ret;

}
	// .globl	_Z28transposeWithNoBankConflictsPKiPii
.visible .entry _Z28transposeWithNoBankConflictsPKiPii(
	.param .u64 .ptr .align 1 _Z28transposeWithNoBankConflictsPKiPii_param_0,
	.param .u64 .ptr .align 1 _Z28transposeWithNoBankConflictsPKiPii_param_1,
	.param .u32 _Z28transposeWithNoBankConflictsPKiPii_param_2
)
{
	.reg .b32 	%r<38>;
	.reg .b32 	%f<9>;
	.reg .b64 	%rd<21>;
	// demoted variable
	.shared .align 4 .b8 _ZZ28transposeWithNoBankConflictsPKiPiiE4tile[4224];
	ld.param.u64 	%rd1, [_Z28transposeWithNoBankConflictsPKiPii_param_0];
	ld.param.u64 	%rd2, [_Z28transposeWithNoBankConflictsPKiPii_param_1];
	ld.param.u32 	%r1, [_Z28transposeWithNoBankConflictsPKiPii_param_2];
	mov.u32 	%r2, %ctaid.x;
	shl.b32 	%r3, %r2, 5;
	mov.u32 	%r4, %tid.x;
	add.s32 	%r5, %r3, %r4;
	mov.u32 	%r6, %ctaid.y;
	shl.b32 	%r7, %r6, 5;
	mov.u32 	%r8, %tid.y;
	add.s32 	%r9, %r7, %r8;
	shl.b32 	%r10, %r4, 2;
	mov.u32 	%r11, _ZZ28transposeWithNoBankConflictsPKiPiiE4tile;
	add.s32 	%r12, %r11, %r10;
	cvta.to.global.u64 	%rd3, %rd1;
	mad.lo.s32 	%r13, %r9, %r1, %r5;
	mul.wide.s32 	%rd4, %r13, 4;
	add.s64 	%rd5, %rd3, %rd4;
	ld.global.u32 	%r14, [%rd5];
	cvt.rn.f32.s32 	%f1, %r14;
	mad.lo.s32 	%r15, %r8, 132, %r12;
	st.shared.f32 	[%r15], %f1;
	shl.b32 	%r16, %r1, 3;
	add.s32 	%r17, %r13, %r16;
	mul.wide.s32 	%rd6, %r17, 4;
	add.s64 	%rd7, %rd3, %rd6;
	ld.global.u32 	%r18, [%rd7];
	cvt.rn.f32.s32 	%f2, %r18;
	st.shared.f32 	[%r15+1056], %f2;
	shl.b32 	%r19, %r1, 4;
	add.s32 	%r20, %r13, %r19;
	mul.wide.s32 	%rd8, %r20, 4;
	add.s64 	%rd9, %rd3, %rd8;
	ld.global.u32 	%r21, [%rd9];
	cvt.rn.f32.s32 	%f3, %r21;
	st.shared.f32 	[%r15+2112], %f3;
	add.s32 	%r22, %r20, %r16;
	mul.wide.s32 	%rd10, %r22, 4;
	add.s64 	%rd11, %rd3, %rd10;
	ld.global.u32 	%r23, [%rd11];
	cvt.rn.f32.s32 	%f4, %r23;
	st.shared.f32 	[%r15+3168], %f4;
	bar.sync 	0;
	add.s32 	%r24, %r7, %r4;
	add.s32 	%r25, %r3, %r8;
	shl.b32 	%r26, %r4, 7;
	add.s32 	%r27, %r12, %r26;
	cvta.to.global.u64 	%rd12, %rd2;
	shl.b32 	%r28, %r8, 2;
	add.s32 	%r29, %r27, %r28;
	ld.shared.f32 	%f5, [%r29];
	cvt.rzi.s32.f32 	%r30, %f5;
	mad.lo.s32 	%r31, %r25, %r1, %r24;
	mul.wide.s32 	%rd13, %r31, 4;
	add.s64 	%rd14, %rd12, %rd13;
	st.global.u32 	[%rd14], %r30;
	ld.shared.f32 	%f6, [%r29+32];
	cvt.rzi.s32.f32 	%r32, %f6;
	add.s32 	%r33, %r31, %r16;
	mul.wide.s32 	%rd15, %r33, 4;
	add.s64 	%rd16, %rd12, %rd15;
	st.global.u32 	[%rd16], %r32;
	ld.shared.f32 	%f7, [%r29+64];
	cvt.rzi.s32.f32 	%r34, %f7;
	add.s32 	%r35, %r31, %r19;
	mul.wide.s32 	%rd17, %r35, 4;
	add.s64 	%rd18, %rd12, %rd17;
	st.global.u32 	[%rd18], %r34;
	ld.shared.f32 	%f8, [%r29+96];
	cvt.rzi.s32.f32 	%r36, %f8;
	add.s32 	%r37, %r35, %r16;
	mul.wide.s32 	%rd19, %r37, 4;
	add.s64 	%rd20, %rd12, %rd19;
	st.global.u32 	[%rd20], %r36;
	ret;

}


// ===== COMPILED SASS (sm_100) =====

	.target	sm_100

	.elftype	@"ET_EXEC"


//--------------------- .note.nv.tkinfo           --------------------------
	.section	.note.nv.tkinfo,"",@"SHT_NOTE"
	.sectionflags	@"SHF_NOTE_NV_TKINFO"
	.tkinfo
        /*0018*/ 	.word	0x00000002
        /*0030*/ 	.string	""
        /*0030*/ 	.string	"ptxas"
        /*0030*/ 	.string	"Cuda compilation tools, release 13.0, V13.0.88"
        /*0030*/ 	.string	"Build cuda_13.0.r13.0/compiler.36424714_0"
        /*0030*/ 	.string	"-arch sm_100 -m 64 "



//--------------------- .note.nv.cuinfo           --------------------------
	.section	.note.nv.cuinfo,"",@"SHT_NOTE"
	.sectionflags	@"SHF_NOTE_NV_CUINFO"
        /*0018*/ 	.short	0x0002
        /*001a*/ 	.short	0x0064
        /*001c*/ 	.short	0x0082
	.zero		2


//--------------------- .nv.info                  --------------------------
	.section	.nv.info,"",@"SHT_CUDA_INFO"
	.align	4


	//----- nvinfo : EIATTR_REGCOUNT
	.align		4
        /*0000*/ 	.byte	0x04, 0x2f
        /*0002*/ 	.short	(.L_1 - .L_0)
	.align		4
.L_0:
        /*0004*/ 	.word	index@(_Z14transposeNaivePiS_i)
        /*0008*/ 	.word	0x0000000a


	//----- nvinfo : EIATTR_FRAME_SIZE
	.align		4
.L_1:
        /*000c*/ 	.byte	0x04, 0x11
        /*000e*/ 	.short	(.L_3 - .L_2)
	.align		4
.L_2:
        /*0010*/ 	.word	index@(_Z14transposeNaivePiS_i)
        /*0014*/ 	.word	0x00000000


	//----- nvinfo : EIATTR_REGCOUNT
	.align		4
.L_3:
        /*0018*/ 	.byte	0x04, 0x2f
        /*001a*/ 	.short	(.L_5 - .L_4)
	.align		4
.L_4:
        /*001c*/ 	.word	index@(_Z25transposeWithSharedMemoryPiS_i)
        /*0020*/ 	.word	0x0000000c


	//----- nvinfo : EIATTR_FRAME_SIZE
	.align		4
.L_5:
        /*0024*/ 	.byte	0x04, 0x11
        /*0026*/ 	.short	(.L_7 - .L_6)
	.align		4
.L_6:
        /*0028*/ 	.word	index@(_Z25transposeWithSharedMemoryPiS_i)
        /*002c*/ 	.word	0x00000000


	//----- nvinfo : EIATTR_REGCOUNT
	.align		4
.L_7:
        /*0030*/ 	.byte	0x04, 0x2f
        /*0032*/ 	.short	(.L_9 - .L_8)
	.align		4
.L_8:
        /*0034*/ 	.word	index@(_Z20transposeNaiveNvidiaPKiPii)
        /*0038*/ 	.word	0x00000010


	//----- nvinfo : EIATTR_FRAME_SIZE
	.align		4
.L_9:
        /*003c*/ 	.byte	0x04, 0x11
        /*003e*/ 	.short	(.L_11 - .L_10)
	.align		4
.L_10:
        /*0040*/ 	.word	index@(_Z20transposeNaiveNvidiaPKiPii)
        /*0044*/ 	.word	0x00000000


	//----- nvinfo : EIATTR_REGCOUNT
	.align		4
.L_11:
        /*0048*/ 	.byte	0x04, 0x2f
        /*004a*/ 	.short	(.L_13 - .L_12)
	.align		4
.L_12:
        /*004c*/ 	.word	index@(_Z31transposeWithSharedMemoryNvidiaPKiPii)
        /*0050*/ 	.word	0x00000016


	//----- nvinfo : EIATTR_FRAME_SIZE
	.align		4
.L_13:
        /*0054*/ 	.byte	0x04, 0x11
        /*0056*/ 	.short	(.L_15 - .L_14)
	.align		4
.L_14:
        /*0058*/ 	.word	index@(_Z31transposeWithSharedMemoryNvidiaPKiPii)
        /*005c*/ 	.word	0x00000000


	//----- nvinfo : EIATTR_REGCOUNT
	.align		4
.L_15:
        /*0060*/ 	.byte	0x04, 0x2f
        /*0062*/ 	.short	(.L_17 - .L_16)
	.align		4
.L_16:
        /*0064*/ 	.word	index@(_Z28transposeWithNoBankConflictsPKiPii)
        /*0068*/ 	.word	0x00000016


	//----- nvinfo : EIATTR_FRAME_SIZE
	.align		4
.L_17:
        /*006c*/ 	.byte	0x04, 0x11
        /*006e*/ 	.short	(.L_19 - .L_18)
	.align		4
.L_18:
        /*0070*/ 	.word	index@(_Z28transposeWithNoBankConflictsPKiPii)
        /*0074*/ 	.word	0x00000000


	//----- nvinfo : EIATTR_MIN_STACK_SIZE
	.align		4
.L_19:
        /*0078*/ 	.byte	0x04, 0x12
        /*007a*/ 	.short	(.L_21 - .L_20)
	.align		4
.L_20:
        /*007c*/ 	.word	index@(_Z28transposeWithNoBankConflictsPKiPii)
        /*0080*/ 	.word	0x00000000


	//----- nvinfo : EIATTR_MIN_STACK_SIZE
	.align		4
.L_21:
        /*0084*/ 	.byte	0x04, 0x12
        /*0086*/ 	.short	(.L_23 - .L_22)
	.align		4
.L_22:
        /*0088*/ 	.word	index@(_Z31transposeWithSharedMemoryNvidiaPKiPii)
        /*008c*/ 	.word	0x00000000


	//----- nvinfo : EIATTR_MIN_STACK_SIZE
	.align		4
.L_23:
        /*0090*/ 	.byte	0x04, 0x12
        /*0092*/ 	.short	(.L_25 - .L_24)
	.align		4
.L_24:
        /*0094*/ 	.word	index@(_Z20transposeNaiveNvidiaPKiPii)
        /*0098*/ 	.word	0x00000000


	//----- nvinfo : EIATTR_MIN_STACK_SIZE
	.align		4
.L_25:
        /*009c*/ 	.byte	0x04, 0x12
        /*009e*/ 	.short	(.L_27 - .L_26)
	.align		4
.L_26:
        /*00a0*/ 	.word	index@(_Z25transposeWithSharedMemoryPiS_i)
        /*00a4*/ 	.word	0x00000000


	//----- nvinfo : EIATTR_MIN_STACK_SIZE
	.align		4
.L_27:
        /*00a8*/ 	.byte	0x04, 0x12
        /*00aa*/ 	.short	(.L_29 - .L_28)
	.align		4
.L_28:
        /*00ac*/ 	.word	index@(_Z14transposeNaivePiS_i)
        /*00b0*/ 	.word	0x00000000
.L_29:


//--------------------- .nv.compat                --------------------------
	.section	.nv.compat,"",@"SHT_CUDA_COMPAT_INFO"
	.align	4
        /*0000*/ 	.byte	0x02, 0x09, 0x00, 0x00, 0x02, 0x02, 0x01, 0x00, 0x02, 0x05, 0x05, 0x00, 0x03, 0x07, 0x01, 0x01
        /*0010*/ 	.byte	0x02, 0x03, 0x00, 0x00, 0x02, 0x06, 0x01, 0x00, 0x04, 0x0b, 0x08, 0x00, 0x09, 0x00, 0x00, 0x00
        /*0020*/ 	.byte	0x00, 0x00, 0x00, 0x00


//--------------------- .nv.info._Z28transposeWithNoBankConflictsPKiPii --------------------------
	.section	.nv.info._Z28transposeWithNoBankConflictsPKiPii,"",@"SHT_CUDA_INFO"
	.sectionflags	@""
	.align	4


	//----- nvinfo : EIATTR_CUDA_API_VERSION
	.align		4
        /*0000*/ 	.byte	0x04, 0x37
        /*0002*/ 	.short	(.L_31 - .L_30)
.L_30:
        /*0004*/ 	.word	0x00000082


	//----- nvinfo : EIATTR_KPARAM_INFO
	.align		4
.L_31:
        /*0008*/ 	.byte	0x04, 0x17
        /*000a*/ 	.short	(.L_33 - .L_32)
.L_32:
        /*000c*/ 	.word	0x00000000
        /*0010*/ 	.short	0x0002
        /*0012*/ 	.short	0x0010
        /*0014*/ 	.byte	0x00, 0xf0, 0x11, 0x00


	//----- nvinfo : EIATTR_KPARAM_INFO
	.align		4
.L_33:
        /*0018*/ 	.byte	0x04, 0x17
        /*001a*/ 	.short	(.L_35 - .L_34)
.L_34:
        /*001c*/ 	.word	0x00000000
        /*0020*/ 	.short	0x0001
        /*0022*/ 	.short	0x0008
        /*0024*/ 	.byte	0x00, 0xf5, 0x21, 0x00


	//----- nvinfo : EIATTR_KPARAM_INFO
	.align		4
.L_35:
        /*0028*/ 	.byte	0x04, 0x17
        /*002a*/ 	.short	(.L_37 - .L_36)
.L_36:
        /*002c*/ 	.word	0x00000000
        /*0030*/ 	.short	0x0000
        /*0032*/ 	.short	0x0000
        /*0034*/ 	.byte	0x00, 0xf5, 0x21, 0x00


	//----- nvinfo : EIATTR_SPARSE_MMA_MASK
	.align		4
.L_37:
        /*0038*/ 	.byte	0x03, 0x50
        /*003a*/ 	.short	0x0000


	//----- nvinfo : EIATTR_MAXREG_COUNT
	.align		4
        /*003c*/ 	.byte	0x03, 0x1b
        /*003e*/ 	.short	0x00ff


	//----- nvinfo : EIATTR_NUM_BARRIERS
	.align		4
        /*0040*/ 	.byte	0x02, 0x4c
        /*0042*/ 	.byte	0x01
	.zero		1


	//----- nvinfo : EIATTR_MERCURY_ISA_VERSION
	.align		4
        /*0044*/ 	.byte	0x03, 0x5f
        /*0046*/ 	.short	0x0101


	//----- nvinfo : EIATTR_VRC_CTA_INIT_COUNT
	.align		4
        /*0048*/ 	.byte	0x02, 0x4a
	.zero		1
	.zero		1


	//----- nvinfo : EIATTR_EXIT_INSTR_OFFSETS
	.align		4
        /*004c*/ 	.byte	0x04, 0x1c
        /*004e*/ 	.short	(.L_39 - .L_38)


	//   ....[0]....
.L_38:
        /*0050*/ 	.word	0x000003d0


	//----- nvinfo : EIATTR_CBANK_PARAM_SIZE
	.align		4
.L_39:
        /*0054*/ 	.byte	0x03, 0x19
        /*0056*/ 	.short	0x0014


	//----- nvinfo : EIATTR_PARAM_CBANK
	.align		4
        /*0058*/ 	.byte	0x04, 0x0a
        /*005a*/ 	.short	(.L_41 - .L_40)
	.align		4
.L_40:
        /*005c*/ 	.word	index@(.nv.constant0._Z28transposeWithNoBankConflictsPKiPii)
        /*0060*/ 	.short	0x0380
        /*0062*/ 	.short	0x0014


	//----- nvinfo : EIATTR_SW_WAR
	.align		4
.L_41:
        /*0064*/ 	.byte	0x04, 0x36
        /*0066*/ 	.short	(.L_43 - .L_42)
.L_42:
        /*0068*/ 	.word	0x00000008
.L_43:


//--------------------- .nv.info._Z31transposeWithSharedMemoryNvidiaPKiPii --------------------------
	.section	.nv.info._Z31transposeWithSharedMemoryNvidiaPKiPii,"",@"SHT_CUDA_INFO"
	.sectionflags	@""
	.align	4


	//----- nvinfo : EIATTR_CUDA_API_VERSION
	.align		4
        /*0000*/ 	.byte	0x04, 0x37
        /*0002*/ 	.short	(.L_45 - .L_44)
.L_44:
        /*0004*/ 	.word	0x00000082


	//----- nvinfo : EIATTR_KPARAM_INFO
	.align		4
.L_45:
        /*0008*/ 	.byte	0x04, 0x17
        /*000a*/ 	.short	(.L_47 - .L_46)
.L_46:
        /*000c*/ 	.word	0x00000000
        /*0010*/ 	.short	0x0002
        /*0012*/ 	.short	0x0010
        /*0014*/ 	.byte	0x00, 0xf0, 0x11, 0x00


	//----- nvinfo : EIATTR_KPARAM_INFO
	.align		4
.L_47:
        /*0018*/ 	.byte	0x04, 0x17
        /*001a*/ 	.short	(.L_49 - .L_48)
.L_48:
        /*001c*/ 	.word	0x00000000
        /*0020*/ 	.short	0x0001
        /*0022*/ 	.short	0x0008
        /*0024*/ 	.byte	0x00, 0xf5, 0x21, 0x00


	//----- nvinfo : EIATTR_KPARAM_INFO
	.align		4
.L_49:
        /*0028*/ 	.byte	0x04, 0x17
        /*002a*/ 	.short	(.L_51 - .L_50)
.L_50:
        /*002c*/ 	.word	0x00000000
        /*0030*/ 	.short	0x0000
        /*0032*/ 	.short	0x0000
        /*0034*/ 	.byte	0x00, 0xf5, 0x21, 0x00


	//----- nvinfo : EIATTR_SPARSE_MMA_MASK
	.align		4
.L_51:
        /*0038*/ 	.byte	0x03, 0x50
        /*003a*/ 	.short	0x0000


	//----- nvinfo : EIATTR_MAXREG_COUNT
	.align		4
        /*003c*/ 	.byte	0x03, 0x1b
        /*003e*/ 	.short	0x00ff


	//----- nvinfo : EIATTR_NUM_BARRIERS
	.align		4
        /*0040*/ 	.byte	0x02, 0x4c
        /*0042*/ 	.byte	0x01
	.zero		1


	//----- nvinfo : EIATTR_MERCURY_ISA_VERSION
	.align		4
        /*0044*/ 	.byte	0x03, 0x5f
        /*0046*/ 	.short	0x0101


	//----- nvinfo : EIATTR_VRC_CTA_INIT_COUNT
	.align		4
        /*0048*/ 	.byte	0x02, 0x4a
	.zero		1
	.zero		1


	//----- nvinfo : EIATTR_EXIT_INSTR_OFFSETS
	.align		4
        /*004c*/ 	.byte	0x04, 0x1c
        /*004e*/ 	.short	(.L_53 - .L_52)


	//   ....[0]....
.L_52:
        /*0050*/ 	.word	0x000003d0


	//----- nvinfo : EIATTR_CBANK_PARAM_SIZE
	.align		4
.L_53:
        /*0054*/ 	.byte	0x03, 0x19
        /*0056*/ 	.short	0x0014


	//----- nvinfo : EIATTR_PARAM_CBANK
	.align		4
        /*0058*/ 	.byte	0x04, 0x0a
        /*005a*/ 	.short	(.L_55 - .L_54)
	.align		4
.L_54:
        /*005c*/ 	.word	index@(.nv.constant0._Z31transposeWithSharedMemoryNvidiaPKiPii)
        /*0060*/ 	.short	0x0380
        /*0062*/ 	.short	0x0014


	//----- nvinfo : EIATTR_SW_WAR
	.align		4
.L_55:
        /*0064*/ 	.byte	0x04, 0x36
        /*0066*/ 	.short	(.L_57 - .L_56)
.L_56:
        /*0068*/ 	.word	0x00000008
.L_57:


//--------------------- .nv.info._Z20transposeNaiveNvidiaPKiPii --------------------------
	.section	.nv.info._Z20transposeNaiveNvidiaPKiPii,"",@"SHT_CUDA_INFO"
	.sectionflags	@""
	.align	4


	//----- nvinfo : EIATTR_CUDA_API_VERSION
	.align		4
        /*0000*/ 	.byte	0x04, 0x37
        /*0002*/ 	.short	(.L_59 - .L_58)
.L_58:
        /*0004*/ 	.word	0x00000082


	//----- nvinfo : EIATTR_KPARAM_INFO
	.align		4
.L_59:
        /*0008*/ 	.byte	0x04, 0x17
        /*000a*/ 	.short	(.L_61 - .L_60)
.L_60:
        /*000c*/ 	.word	0x00000000
        /*0010*/ 	.short	0x0002
        /*0012*/ 	.short	0x0010
        /*0014*/ 	.byte	0x00, 0xf0, 0x11, 0x00


	//----- nvinfo : EIATTR_KPARAM_INFO
	.align		4
.L_61:
        /*0018*/ 	.byte	0x04, 0x17
        /*001a*/ 	.short	(.L_63 - .L_62)
.L_62:
        /*001c*/ 	.word	0x00000000
        /*0020*/ 	.short	0x0001
        /*0022*/ 	.short	0x0008
        /*0024*/ 	.byte	0x00, 0xf5, 0x21, 0x00


	//----- nvinfo : EIATTR_KPARAM_INFO
	.align		4
.L_63:
        /*0028*/ 	.byte	0x04, 0x17
        /*002a*/ 	.short	(.L_65 - .L_64)
.L_64:
        /*002c*/ 	.word	0x00000000
        /*0030*/ 	.short	0x0000
        /*0032*/ 	.short	0x0000
        /*0034*/ 	.byte	0x00, 0xf5, 0x21, 0x00


	//----- nvinfo : EIATTR_SPARSE_MMA_MASK
	.align		4
.L_65:
        /*0038*/ 	.byte	0x03, 0x50
        /*003a*/ 	.short	0x0000


	//----- nvinfo : EIATTR_MAXREG_COUNT
	.align		4
        /*003c*/ 	.byte	0x03, 0x1b
        /*003e*/ 	.short	0x00ff


	//----- nvinfo : EIATTR_MERCURY_ISA_VERSION
	.align		4
        /*0040*/ 	.byte	0x03, 0x5f
        /*0042*/ 	.short	0x0101


	//----- nvinfo : EIATTR_VRC_CTA_INIT_COUNT
	.align		4
        /*0044*/ 	.byte	0x02, 0x4a
	.zero		1
	.zero		1


	//----- nvinfo : EIATTR_EXIT_INSTR_OFFSETS
	.align		4
        /*0048*/ 	.byte	0x04, 0x1c
        /*004a*/ 	.short	(.L_67 - .L_66)


	//   ....[0]....
.L_66:
        /*004c*/ 	.word	0x000001d0


	//----- nvinfo : EIATTR_CBANK_PARAM_SIZE
	.align		4
.L_67:
        /*0050*/ 	.byte	0x03, 0x19
        /*0052*/ 	.short	0x0014


	//----- nvinfo : EIATTR_PARAM_CBANK
	.align		4
        /*0054*/ 	.byte	0x04, 0x0a
        /*0056*/ 	.short	(.L_69 - .L_68)
	.align		4
.L_68:
        /*0058*/ 	.word	index@(.nv.constant0._Z20transposeNaiveNvidiaPKiPii)
        /*005c*/ 	.short	0x0380
        /*005e*/ 	.short	0x0014


	//----- nvinfo : EIATTR_SW_WAR
	.align		4
.L_69:
        /*0060*/ 	.byte	0x04, 0x36
        /*0062*/ 	.short	(.L_71 - .L_70)
.L_70:
        /*0064*/ 	.word	0x00000008
.L_71:


//--------------------- .nv.info._Z25transposeWithSharedMemoryPiS_i --------------------------
	.section	.nv.info._Z25transposeWithSharedMemoryPiS_i,"",@"SHT_CUDA_INFO"
	.sectionflags	@""
	.align	4


	//----- nvinfo : EIATTR_CUDA_API_VERSION
	.align		4
        /*0000*/ 	.byte	0x04, 0x37
        /*0002*/ 	.short	(.L_73 - .L_72)
.L_72:
        /*0004*/ 	.word	0x00000082


	//----- nvinfo : EIATTR_KPARAM_INFO
	.align		4
.L_73:
        /*0008*/ 	.byte	0x04, 0x17
        /*000a*/ 	.short	(.L_75 - .L_74)
.L_74:
        /*000c*/ 	.word	0x00000000
        /*0010*/ 	.short	0x0002
        /*0012*/ 	.short	0x0010
        /*0014*/ 	.byte	0x00, 0xf0, 0x11, 0x00


	//----- nvinfo : EIATTR_KPARAM_INFO
	.align		4
.L_75:
        /*0018*/ 	.byte	0x04, 0x17
        /*001a*/ 	.short	(.L_77 - .L_76)
.L_76:
        /*001c*/ 	.word	0x00000000
        /*0020*/ 	.short	0x0001
        /*0022*/ 	.short	0x0008
        /*0024*/ 	.byte	0x00, 0xf5, 0x21, 0x00


	//----- nvinfo : EIATTR_KPARAM_INFO
	.align		4
.L_77:
        /*0028*/ 	.byte	0x04, 0x17
        /*002a*/ 	.short	(.L_79 - .L_78)
.L_78:
        /*002c*/ 	.word	0x00000000
        /*0030*/ 	.short	0x0000
        /*0032*/ 	.short	0x0000
        /*0034*/ 	.byte	0x00, 0xf5, 0x21, 0x00


	//----- nvinfo : EIATTR_SPARSE_MMA_MASK
	.align		4
.L_79:
        /*0038*/ 	.byte	0x03, 0x50
        /*003a*/ 	.short	0x0000


	//----- nvinfo : EIATTR_MAXREG_COUNT
	.align		4
        /*003c*/ 	.byte	0x03, 0x1b
        /*003e*/ 	.short	0x00ff


	//----- nvinfo : EIATTR_NUM_BARRIERS
	.align		4
        /*0040*/ 	.byte	0x02, 0x4c
        /*0042*/ 	.byte	0x01
	.zero		1


	//----- nvinfo : EIATTR_MERCURY_ISA_VERSION
	.align		4
        /*0044*/ 	.byte	0x03, 0x5f
        /*0046*/ 	.short	0x0101


	//----- nvinfo : EIATTR_VRC_CTA_INIT_COUNT
	.align		4
        /*0048*/ 	.byte	0x02, 0x4a
	.zero		1
	.zero		1


	//----- nvinfo : EIATTR_EXIT_INSTR_OFFSETS
	.align		4
        /*004c*/ 	.byte	0x04, 0x1c
        /*004e*/ 	.short	(.L_81 - .L_80)


	//   ....[0]....
.L_80:
        /*0050*/ 	.word	0x00000170


	//   ....[1]....
        /*0054*/ 	.word	0x000001d0


	//----- nvinfo : EIATTR_CBANK_PARAM_SIZE
	.align		4
.L_81:
        /*0058*/ 	.byte	0x03, 0x19
        /*005a*/ 	.short	0x0014


	//----- nvinfo : EIATTR_PARAM_CBANK
	.align		4
        /*005c*/ 	.byte	0x04, 0x0a
        /*005e*/ 	.short	(.L_83 - .L_82)
	.align		4
.L_82:
        /*0060*/ 	.word	index@(.nv.constant0._Z25transposeWithSharedMemoryPiS_i)
        /*0064*/ 	.short	0x0380
        /*0066*/ 	.short	0x0014


	//----- nvinfo : EIATTR_SW_WAR
	.align		4
.L_83:
        /*0068*/ 	.byte	0x04, 0x36
        /*006a*/ 	.short	(.L_85 - .L_84)
.L_84:
        /*006c*/ 	.word	0x00000008
.L_85:


//--------------------- .nv.info._Z14transposeNaivePiS_i --------------------------
	.section	.nv.info._Z14transposeNaivePiS_i,"",@"SHT_CUDA_INFO"
	.sectionflags	@""
	.align	4


	//----- nvinfo : EIATTR_CUDA_API_VERSION
	.align		4
        /*0000*/ 	.byte	0x04, 0x37
        /*0002*/ 	.short	(.L_87 - .L_86)
.L_86:
        /*0004*/ 	.word	0x00000082


	//----- nvinfo : EIATTR_KPARAM_INFO
	.align		4
.L_87:
        /*0008*/ 	.byte	0x04, 0x17
        /*000a*/ 	.short	(.L_89 - .L_88)
.L_88:
        /*000c*/ 	.word	0x00000000
        /*0010*/ 	.short	0x0002
        /*0012*/ 	.short	0x0010
        /*0014*/ 	.byte	0x00, 0xf0, 0x11, 0x00


	//----- nvinfo : EIATTR_KPARAM_INFO
	.align		4
.L_89:
        /*0018*/ 	.byte	0x04, 0x17
        /*001a*/ 	.short	(.L_91 - .L_90)
.L_90:
        /*001c*/ 	.word	0x00000000
        /*0020*/ 	.short	0x0001
        /*0022*/ 	.short	0x0008
        /*0024*/ 	.byte	0x00, 0xf5, 0x21, 0x00


	//----- nvinfo : EIATTR_KPARAM_INFO
	.align		4
.L_91:
        /*0028*/ 	.byte	0x04, 0x17
        /*002a*/ 	.short	(.L_93 - .L_92)
.L_92:
        /*002c*/ 	.word	0x00000000
        /*0030*/ 	.short	0x0000
        /*0032*/ 	.short	0x0000
        /*0034*/ 	.byte	0x00, 0xf5, 0x21, 0x00


	//----- nvinfo : EIATTR_SPARSE_MMA_MASK
	.align		4
.L_93:
        /*0038*/ 	.byte	0x03, 0x50
        /*003a*/ 	.short	0x0000


	//----- nvinfo : EIATTR_MAXREG_COUNT
	.align		4
        /*003c*/ 	.byte	0x03, 0x1b
        /*003e*/ 	.short	0x00ff


	//----- nvinfo : EIATTR_MERCURY_ISA_VERSION
	.align		4
        /*0040*/ 	.byte	0x03, 0x5f
        /*0042*/ 	.short	0x0101


	//----- nvinfo : EIATTR_VRC_CTA_INIT_COUNT
	.align		4
        /*0044*/ 	.byte	0x02, 0x4a
	.zero		1
	.zero		1


	//----- nvinfo : EIATTR_EXIT_INSTR_OFFSETS
	.align		4
        /*0048*/ 	.byte	0x04, 0x1c
        /*004a*/ 	.short	(.L_95 - .L_94)


	//   ....[0]....
.L_94:
        /*004c*/ 	.word	0x000000b0


	//   ....[1]....
        /*0050*/ 	.word	0x00000150


	//----- nvinfo : EIATTR_CBANK_PARAM_SIZE
	.align		4
.L_95:
        /*0054*/ 	.byte	0x03, 0x19
        /*0056*/ 	.short	0x0014


	//----- nvinfo : EIATTR_PARAM_CBANK
	.align		4
        /*0058*/ 	.byte	0x04, 0x0a
        /*005a*/ 	.short	(.L_97 - .L_96)
	.align		4
.L_96:
        /*005c*/ 	.word	index@(.nv.constant0._Z14transposeNaivePiS_i)
        /*0060*/ 	.short	0x0380
        /*0062*/ 	.short	0x0014


	//----- nvinfo : EIATTR_SW_WAR
	.align		4
.L_97:
        /*0064*/ 	.byte	0x04, 0x36
        /*0066*/ 	.short	(.L_99 - .L_98)
.L_98:
        /*0068*/ 	.word	0x00000008
.L_99:


//--------------------- .nv.callgraph             --------------------------
	.section	.nv.callgraph,"",@"SHT_CUDA_CALLGRAPH"
	.align	4
	.sectionentsize	8
	.align		4
        /*0000*/ 	.word	0x00000000
	.align		4
        /*0004*/ 	.word	0xffffffff
	.align		4
        /*0008*/ 	.word	0x00000000
	.align		4
        /*000c*/ 	.word	0xfffffffe
	.align		4
        /*0010*/ 	.word	0x00000000
	.align		4
        /*0014*/ 	.word	0xfffffffd
	.align		4
        /*0018*/ 	.word	0x00000000
	.align		4
        /*001c*/ 	.word	0xfffffffc


//--------------------- .text._Z28transposeWithNoBankConflictsPKiPii --------------------------
	.section	.text._Z28transposeWithNoBankConflictsPKiPii,"ax",@progbits
	.align	128
        .global         _Z28transposeWithNoBankConflictsPKiPii
        .type           _Z28transposeWithNoBankConflictsPKiPii,@function
        .size           _Z28transposeWithNoBankConflictsPKiPii,(.L_x_5 - _Z28transposeWithNoBankConflictsPKiPii)
        .other          _Z28transposeWithNoBankConflictsPKiPii,@"STO_CUDA_ENTRY STV_DEFAULT"
_Z28transposeWithNoBankConflictsPKiPii:
.text._Z28transposeWithNoBankConflictsPKiPii:
[----:B------:R-:W-:Y:S01]  /*0000*/  LDC R1, c[0x0][0x37c] ;  /* 0x0000df00ff017b82 */ /* 0x000fe20000000800 */
[----:B------:R-:W0:Y:S07]  /*0010*/  S2R R4, SR_CTAID.X ;  /* 0x0000000000047919 */ /* 0x000e2e0000002500 */
[----:B------:R-:W1:Y:S01]  /*0020*/  LDC R2, c[0x0][0x390] ;  /* 0x0000e400ff027b82 */ /* 0x000e620000000800 */
[----:B------:R-:W2:Y:S01]  /*0030*/  LDCU.64 UR6, c[0x0][0x358] ;  /* 0x00006b00ff0677ac */ /* 0x000ea20008000a00 */
[----:B------:R-:W0:Y:S01]  /*0040*/  S2R R5, SR_TID.X ;  /* 0x0000000000057919 */ /* 0x000e220000002100 */
[----:B------:R-:W3:Y:S05]  /*0050*/  S2R R0, SR_CTAID.Y ;  /* 0x0000000000007919 */ /* 0x000eea0000002600 */
[----:B------:R-:W4:Y:S01]  /*0060*/  LDC.64 R6, c[0x0][0x380] ;  /* 0x0000e000ff067b82 */ /* 0x000f220000000a00 */
[----:B------:R-:W3:Y:S01]  /*0070*/  S2R R3, SR_TID.Y ;  /* 0x0000000000037919 */ /* 0x000ee20000002200 */
[----:B0-----:R-:W-:-:S02]  /*0080*/  LEA R9, R4, R5, 0x5 ;  /* 0x0000000504097211 */ /* 0x001fc400078e28ff */
[----:B---3--:R-:W-:-:S05]  /*0090*/  LEA R8, R0, R3, 0x5 ;  /* 0x0000000300087211 */ /* 0x008fca00078e28ff */
[----:B-1----:R-:W-:-:S04]  /*00a0*/  IMAD R9, R8, R2, R9 ;  /* 0x0000000208097224 */ /* 0x002fc800078e0209 */
[C---:B------:R-:W-:Y:S01]  /*00b0*/  IMAD R11, R2.reuse, 0x8, R9 ;  /* 0x00000008020b7824 */ /* 0x040fe200078e0209 */
[----:B------:R-:W-:Y:S01]  /*00c0*/  LEA R13, R2, R9, 0x4 ;  /* 0x00000009020d7211 */ /* 0x000fe200078e20ff */
[----:B----4-:R-:W-:-:S03]  /*00d0*/  IMAD.WIDE R8, R9, 0x4, R6 ;  /* 0x0000000409087825 */ /* 0x010fc600078e0206 */
[----:B------:R-:W-:Y:S01]  /*00e0*/  LEA R15, R2, R13, 0x3 ;  /* 0x0000000d020f7211 */ /* 0x000fe200078e18ff */
[--C-:B------:R-:W-:Y:S02]  /*00f0*/  IMAD.WIDE R10, R11, 0x4, R6.reuse ;  /* 0x000000040b0a7825 */ /* 0x100fe400078e0206 */
[----:B--2---:R-:W2:Y:S02]  /*0100*/  LDG.E R8, desc[UR6][R8.64] ;  /* 0x0000000608087981 */ /* 0x004ea4000c1e1900 */
[--C-:B------:R-:W-:Y:S02]  /*0110*/  IMAD.WIDE R12, R13, 0x4, R6.reuse ;  /* 0x000000040d0c7825 */ /* 0x100fe400078e0206 */
[----:B------:R-:W3:Y:S02]  /*0120*/  LDG.E R10, desc[UR6][R10.64] ;  /* 0x000000060a0a7981 */ /* 0x000ee4000c1e1900 */
[----:B------:R-:W-:Y:S02]  /*0130*/  IMAD.WIDE R6, R15, 0x4, R6 ;  /* 0x000000040f067825 */ /* 0x000fe400078e0206 */
[----:B------:R-:W4:Y:S04]  /*0140*/  LDG.E R12, desc[UR6][R12.64] ;  /* 0x000000060c0c7981 */ /* 0x000f28000c1e1900 */
[----:B------:R-:W5:Y:S01]  /*0150*/  LDG.E R6, desc[UR6][R6.64] ;  /* 0x0000000606067981 */ /* 0x000f62000c1e1900 */
[----:B------:R-:W0:Y:S01]  /*0160*/  S2UR UR5, SR_CgaCtaId ;  /* 0x00000000000579c3 */ /* 0x000e220000008800 */
[----:B------:R-:W-:-:S02]  /*0170*/  UMOV UR4, 0x400 ;  /* 0x0000040000047882 */ /* 0x000fc40000000000 */
[----:B0-----:R-:W-:-:S06]  /*0180*/  ULEA UR4, UR5, UR4, 0x18 ;  /* 0x0000000405047291 */ /* 0x001fcc000f8ec0ff */
[----:B------:R-:W-:-:S05]  /*0190*/  LEA R14, R5, UR4, 0x2 ;  /* 0x00000004050e7c11 */ /* 0x000fca000f8e10ff */
[----:B------:R-:W-:Y:S01]  /*01a0*/  IMAD R16, R3, 0x84, R14 ;  /* 0x0000008403107824 */ /* 0x000fe200078e020e */
[----:B------:R-:W-:-:S05]  /*01b0*/  LEA R14, R5, R14, 0x7 ;  /* 0x0000000e050e7211 */ /* 0x000fca00078e38ff */
[----:B------:R-:W-:Y:S01]  /*01c0*/  IMAD R14, R3, 0x4, R14 ;  /* 0x00000004030e7824 */ /* 0x000fe200078e020e */
[----:B------:R-:W-:Y:S02]  /*01d0*/  LEA R5, R0, R5, 0x5 ;  /* 0x0000000500057211 */ /* 0x000fe400078e28ff */
[----:B------:R-:W-:-:S05]  /*01e0*/  LEA R3, R4, R3, 0x5 ;  /* 0x0000000304037211 */ /* 0x000fca00078e28ff */
[----:B------:R-:W-:-:S05]  /*01f0*/  IMAD R3, R3, R2, R5 ;  /* 0x0000000203037224 */ /* 0x000fca00078e0205 */
[C---:B------:R-:W-:Y:S02]  /*0200*/  LEA R5, R2.reuse, R3, 0x3 ;  /* 0x0000000302057211 */ /* 0x040fe400078e18ff */
[----:B--2---:R-:W-:Y:S02]  /*0210*/  I2FP.F32.S32 R15, R8 ;  /* 0x00000008000f7245 */ /* 0x004fe40000201400 */
[----:B---3--:R-:W-:Y:S02]  /*0220*/  I2FP.F32.S32 R9, R10 ;  /* 0x0000000a00097245 */ /* 0x008fe40000201400 */
[----:B----4-:R-:W-:Y:S02]  /*0230*/  I2FP.F32.S32 R11, R12 ;  /* 0x0000000c000b7245 */ /* 0x010fe40000201400 */
[----:B-----5:R-:W-:Y:S01]  /*0240*/  I2FP.F32.S32 R13, R6 ;  /* 0x00000006000d7245 */ /* 0x020fe20000201400 */
[----:B------:R-:W-:Y:S01]  /*0250*/  STS [R16], R15 ;  /* 0x0000000f10007388 */ /* 0x000fe20000000800 */
[----:B------:R-:W0:Y:S03]  /*0260*/  LDC.64 R6, c[0x0][0x388] ;  /* 0x0000e200ff067b82 */ /* 0x000e260000000a00 */
[----:B------:R1:W-:Y:S04]  /*0270*/  STS [R16+0x420], R9 ;  /* 0x0004200910007388 */ /* 0x0003e80000000800 */
[----:B------:R-:W-:Y:S04]  /*0280*/  STS [R16+0x840], R11 ;  /* 0x0008400b10007388 */ /* 0x000fe80000000800 */
[----:B------:R-:W-:Y:S01]  /*0290*/  STS [R16+0xc60], R13 ;  /* 0x000c600d10007388 */ /* 0x000fe20000000800 */
[----:B------:R-:W-:Y:S06]  /*02a0*/  BAR.SYNC.DEFER_BLOCKING 0x0 ;  /* 0x0000000000007b1d */ /* 0x000fec0000010000 */
[----:B------:R-:W2:Y:S04]  /*02b0*/  LDS R8, [R14] ;  /* 0x000000000e087984 */ /* 0x000ea80000000800 */
[----:B------:R-:W3:Y:S04]  /*02c0*/  LDS R10, [R14+0x20] ;  /* 0x000020000e0a7984 */ /* 0x000ee80000000800 */
[----:B------:R-:W4:Y:S04]  /*02d0*/  LDS R12, [R14+0x40] ;  /* 0x000040000e0c7984 */ /* 0x000f280000000800 */
[----:B------:R-:W5:Y:S01]  /*02e0*/  LDS R18, [R14+0x60] ;  /* 0x000060000e127984 */ /* 0x000f620000000800 */
[----:B-1----:R-:W-:-:S02]  /*02f0*/  IMAD R9, R2, 0x10, R3 ;  /* 0x0000001002097824 */ /* 0x002fc400078e0203 */
[----:B0-----:R-:W-:-:S03]  /*0300*/  IMAD.WIDE R4, R5, 0x4, R6 ;  /* 0x0000000405047825 */ /* 0x001fc600078e0206 */
[----:B------:R-:W-:Y:S01]  /*0310*/  LEA R19, R2, R9, 0x3 ;  /* 0x0000000902137211 */ /* 0x000fe200078e18ff */
[--C-:B------:R-:W-:Y:S01]  /*0320*/  IMAD.WIDE R2, R3, 0x4, R6.reuse ;  /* 0x0000000403027825 */ /* 0x100fe200078e0206 */
[----:B--2---:R0:W1:Y:S08]  /*0330*/  F2I.TRUNC.NTZ R17, R8 ;  /* 0x0000000800117305 */ /* 0x004070000020f100 */
[----:B---3--:R-:W2:Y:S08]  /*0340*/  F2I.TRUNC.NTZ R15, R10 ;  /* 0x0000000a000f7305 */ /* 0x008eb0000020f100 */
[----:B----4-:R-:W3:Y:S08]  /*0350*/  F2I.TRUNC.NTZ R11, R12 ;  /* 0x0000000c000b7305 */ /* 0x010ef0000020f100 */
[----:B-----5:R-:W4:Y:S01]  /*0360*/  F2I.TRUNC.NTZ R13, R18 ;  /* 0x00000012000d7305 */ /* 0x020f22000020f100 */
[--C-:B0-----:R-:W-:Y:S01]  /*0370*/  IMAD.WIDE R8, R9, 0x4, R6.reuse ;  /* 0x0000000409087825 */ /* 0x101fe200078e0206 */
[----:B-1----:R-:W-:Y:S03]  /*0380*/  STG.E desc[UR6][R2.64], R17 ;  /* 0x0000001102007986 */ /* 0x002fe6000c101906 */
[----:B------:R-:W-:Y:S01]  /*0390*/  IMAD.WIDE R6, R19, 0x4, R6 ;  /* 0x0000000413067825 */ /* 0x000fe200078e0206 */
[----:B--2---:R-:W-:Y:S04]  /*03a0*/  STG.E desc[UR6][R4.64], R15 ;  /* 0x0000000f04007986 */ /* 0x004fe8000c101906 */
[----:B---3--:R-:W-:Y:S04]  /*03b0*/  STG.E desc[UR6][R8.64], R11 ;  /* 0x0000000b08007986 */ /* 0x008fe8000c101906 */
[----:B----4-:R-:W-:Y:S01]  /*03c0*/  STG.E desc[UR6][R6.64], R13 ;  /* 0x0000000d06007986 */ /* 0x010fe2000c101906 */
[----:B------:R-:W-:Y:S05]  /*03d0*/  EXIT ;  /* 0x000000000000794d */ /* 0x000fea0003800000 */
.L_x_0:
[----:B------:R-:W-:-:S00]  /*03e0*/  BRA `(.L_x_0) ;  /* 0xfffffffc00fc7947 */ /* 0x000fc0000383ffff */
[----:B------:R-:W-:-:S00]  /*03f0*/  NOP ;  /* 0x0000000000007918 */ /* 0x000fc00000000000 */
        /* <DEDUP_REMOVED lines=8> */
.L_x_5:


//--------------------- .text._Z31transposeWithSharedMemoryNvidiaPKiPii --------------------------
	.section	.text._Z31transposeWithSharedMemoryNvidiaPKiPii,"ax",@progbits
	.align	128
        .global         _Z31transposeWithSharedMemoryNvidiaPKiPii
        .type           _Z31transposeWithSharedMemoryNvidiaPKiPii,@function
        .size           _Z31transposeWithSharedMemoryNvidiaPKiPii,(.L_x_6 - _Z31transposeWithSharedMemoryNvidiaPKiPii)
        .other          _Z31transposeWithSharedMemoryNvidiaPKiPii,@"STO_CUDA_ENTRY STV_DEFAULT"
_Z31transposeWithSharedMemoryNvidiaPKiPii:
.text._Z31transposeWithSharedMemoryNvidiaPKiPii:
        /* <DEDUP_REMOVED lines=25> */
[----:B------:R-:W-:-:S04]  /*0190*/  LEA R14, R5, UR4, 0x2 ;  /* 0x00000004050e7c11 */ /* 0x000fc8000f8e10ff */
[----:B------:R-:W-:Y:S01]  /*01a0*/  LEA R16, R3, R14, 0x7 ;  /* 0x0000000e03107211 */ /* 0x000fe200078e38ff */
[----:B------:R-:W-:-:S04]  /*01b0*/  IMAD R14, R5, 0x7c, R14 ;  /* 0x0000007c050e7824 */ /* 0x000fc800078e020e */
        /* <DEDUP_REMOVED lines=34> */
.L_x_1:
        /* <DEDUP_REMOVED lines=10> */
.L_x_6:


//--------------------- .text._Z20transposeNaiveNvidiaPKiPii --------------------------
	.section	.text._Z20transposeNaiveNvidiaPKiPii,"ax",@progbits
	.align	128
        .global         _Z20transposeNaiveNvidiaPKiPii
        .type           _Z20transposeNaiveNvidiaPKiPii,@function
        .size           _Z20transposeNaiveNvidiaPKiPii,(.L_x_7 - _Z20transposeNaiveNvidiaPKiPii)
        .other          _Z20transposeNaiveNvidiaPKiPii,@"STO_CUDA_ENTRY STV_DEFAULT"
_Z20transposeNaiveNvidiaPKiPii:
.text._Z20transposeNaiveNvidiaPKiPii:
[----:B------:R-:W-:Y:S01]  /*0000*/  LDC R1, c[0x0][0x37c] ;  /* 0x0000df00ff017b82 */ /* 0x000fe20000000800 */
[----:B------:R-:W0:Y:S07]  /*0010*/  S2R R0, SR_CTAID.X ;  /* 0x0000000000007919 */ /* 0x000e2e0000002500 */
[----:B------:R-:W1:Y:S01]  /*0020*/  LDC R12, c[0x0][0x390] ;  /* 0x0000e400ff0c7b82 */ /* 0x000e620000000800 */
[----:B------:R-:W2:Y:S01]  /*0030*/  LDCU.64 UR4, c[0x0][0x358] ;  /* 0x00006b00ff0477ac */ /* 0x000ea20008000a00 */
[----:B------:R-:W0:Y:S01]  /*0040*/  S2R R5, SR_TID.X ;  /* 0x0000000000057919 */ /* 0x000e220000002100 */
[----:B------:R-:W3:Y:S05]  /*0050*/  S2R R9, SR_CTAID.Y ;  /* 0x0000000000097919 */ /* 0x000eea0000002600 */
[----:B------:R-:W4:Y:S01]  /*0060*/  LDC.64 R2, c[0x0][0x380] ;  /* 0x0000e000ff027b82 */ /* 0x000f220000000a00 */
[----:B------:R-:W3:Y:S07]  /*0070*/  S2R R4, SR_TID.Y ;  /* 0x0000000000047919 */ /* 0x000eee0000002200 */
[----:B------:R-:W5:Y:S01]  /*0080*/  LDC.64 R6, c[0x0][0x388] ;  /* 0x0000e200ff067b82 */ /* 0x000f620000000a00 */
[----:B0-----:R-:W-:-:S02]  /*0090*/  LEA R0, R0, R5, 0x5 ;  /* 0x0000000500007211 */ /* 0x001fc400078e28ff */
[----:B---3--:R-:W-:-:S05]  /*00a0*/  LEA R9, R9, R4, 0x5 ;  /* 0x0000000409097211 */ /* 0x008fca00078e28ff */
[----:B-1----:R-:W-:-:S04]  /*00b0*/  IMAD R11, R9, R12, R0 ;  /* 0x0000000c090b7224 */ /* 0x002fc800078e0200 */
[----:B----4-:R-:W-:-:S06]  /*00c0*/  IMAD.WIDE R4, R11, 0x4, R2 ;  /* 0x000000040b047825 */ /* 0x010fcc00078e0202 */
[----:B--2---:R-:W2:Y:S01]  /*00d0*/  LDG.E R5, desc[UR4][R4.64] ;  /* 0x0000000404057981 */ /* 0x004ea2000c1e1900 */
[----:B------:R-:W-:Y:S01]  /*00e0*/  IMAD R9, R0, R12, R9 ;  /* 0x0000000c00097224 */ /* 0x000fe200078e0209 */
[----:B------:R-:W-:-:S03]  /*00f0*/  LEA R13, R12, R11, 0x3 ;  /* 0x0000000b0c0d7211 */ /* 0x000fc600078e18ff */
[----:B-----5:R-:W-:-:S04]  /*0100*/  IMAD.WIDE R6, R9, 0x4, R6 ;  /* 0x0000000409067825 */ /* 0x020fc800078e0206 */
[----:B------:R-:W-:Y:S01]  /*0110*/  IMAD.WIDE R8, R13, 0x4, R2 ;  /* 0x000000040d087825 */ /* 0x000fe200078e0202 */
[----:B--2---:R-:W-:Y:S05]  /*0120*/  STG.E desc[UR4][R6.64], R5 ;  /* 0x0000000506007986 */ /* 0x004fea000c101904 */
[----:B------:R-:W2:Y:S01]  /*0130*/  LDG.E R9, desc[UR4][R8.64] ;  /* 0x0000000408097981 */ /* 0x000ea2000c1e1900 */
[----:B------:R-:W-:-:S05]  /*0140*/  LEA R13, R12, R11, 0x4 ;  /* 0x0000000b0c0d7211 */ /* 0x000fca00078e20ff */
[--C-:B------:R-:W-:Y:S01]  /*0150*/  IMAD.WIDE R10, R13, 0x4, R2.reuse ;  /* 0x000000040d0a7825 */ /* 0x100fe200078e0202 */
[----:B------:R-:W-:Y:S01]  /*0160*/  LEA R13, R12, R13, 0x3 ;  /* 0x0000000d0c0d7211 */ /* 0x000fe200078e18ff */
[----:B--2---:R-:W-:Y:S04]  /*0170*/  STG.E desc[UR4][R6.64+0x20], R9 ;  /* 0x0000200906007986 */ /* 0x004fe8000c101904 */
[----:B------:R-:W2:Y:S01]  /*0180*/  LDG.E R11, desc[UR4][R10.64] ;  /* 0x000000040a0b7981 */ /* 0x000ea2000c1e1900 */
[----:B------:R-:W-:-:S03]  /*0190*/  IMAD.WIDE R2, R13, 0x4, R2 ;  /* 0x000000040d027825 */ /* 0x000fc600078e0202 */
[----:B--2---:R-:W-:Y:S04]  /*01a0*/  STG.E desc[UR4][R6.64+0x40], R11 ;  /* 0x0000400b06007986 */ /* 0x004fe8000c101904 */
[----:B------:R-:W2:Y:S04]  /*01b0*/  LDG.E R3, desc[UR4][R2.64] ;  /* 0x0000000402037981 */ /* 0x000ea8000c1e1900 */
[----:B--2---:R-:W-:Y:S01]  /*01c0*/  STG.E desc[UR4][R6.64+0x60], R3 ;  /* 0x0000600306007986 */ /* 0x004fe2000c101904 */
[----:B------:R-:W-:Y:S05]  /*01d0*/  EXIT ;  /* 0x000000000000794d */ /* 0x000fea0003800000 */
.L_x_2:
        /* <DEDUP_REMOVED lines=10> */
.L_x_7:


//--------------------- .text._Z25transposeWithSharedMemoryPiS_i --------------------------
	.section	.text._Z25transposeWithSharedMemoryPiS_i,"ax",@progbits
	.align	128
        .global         _Z25transposeWithSharedMemoryPiS_i
        .type           _Z25transposeWithSharedMemoryPiS_i,@function
        .size           _Z25transposeWithSharedMemoryPiS_i,(.L_x_8 - _Z25transposeWithSharedMemoryPiS_i)
        .other          _Z25transposeWithSharedMemoryPiS_i,@"STO_CUDA_ENTRY STV_DEFAULT"
_Z25transposeWithSharedMemoryPiS_i:
.text._Z25transposeWithSharedMemoryPiS_i:
[----:B------:R-:W-:Y:S01]  /*0000*/  LDC R1, c[0x0][0x37c] ;  /* 0x0000df00ff017b82 */ /* 0x000fe20000000800 */
[----:B------:R-:W0:Y:S01]  /*0010*/  S2R R4, SR_TID.X ;  /* 0x0000000000047919 */ /* 0x000e220000002100 */
[----:B------:R-:W1:Y:S01]  /*0020*/  LDCU UR8, c[0x0][0x390] ;  /* 0x00007200ff0877ac */ /* 0x000e620008000800 */
[----:B------:R-:W0:Y:S01]  /*0030*/  S2R R3, SR_CTAID.X ;  /* 0x0000000000037919 */ /* 0x000e220000002500 */
[----:B------:R-:W2:Y:S01]  /*0040*/  LDCU.64 UR6, c[0x0][0x358] ;  /* 0x00006b00ff0677ac */ /* 0x000ea20008000a00 */
[----:B------:R-:W3:Y:S01]  /*0050*/  S2R R9, SR_TID.Y ;  /* 0x0000000000097919 */ /* 0x000ee20000002200 */
[----:B------:R-:W3:Y:S01]  /*0060*/  S2R R2, SR_CTAID.Y ;  /* 0x0000000000027919 */ /* 0x000ee20000002600 */
[----:B0-----:R-:W-:Y:S02]  /*0070*/  LEA R0, R3, R4, 0x5 ;  /* 0x0000000403007211 */ /* 0x001fe400078e28ff */
[----:B---3--:R-:W-:-:S04]  /*0080*/  LEA R5, R2, R9, 0x5 ;  /* 0x0000000902057211 */ /* 0x008fc800078e28ff */
[----:B------:R-:W-:-:S04]  /*0090*/  VIMNMX R6, PT, PT, R0, R5, !PT ;  /* 0x0000000500067248 */ /* 0x000fc80007fe0100 */
[----:B-1----:R-:W-:-:S13]  /*00a0*/  ISETP.GE.AND P0, PT, R6, UR8, PT ;  /* 0x0000000806007c0c */ /* 0x002fda000bf06270 */
[----:B------:R-:W0:Y:S01]  /*00b0*/  @!P0 LDC.64 R2, c[0x0][0x380] ;  /* 0x0000e000ff028b82 */ /* 0x000e220000000a00 */
[----:B------:R-:W-:-:S04]  /*00c0*/  @!P0 IMAD R7, R5, UR8, R0 ;  /* 0x0000000805078c24 */ /* 0x000fc8000f8e0200 */
[----:B0-----:R-:W-:-:S06]  /*00d0*/  @!P0 IMAD.WIDE R2, R7, 0x4, R2 ;  /* 0x0000000407028825 */ /* 0x001fcc00078e0202 */
[----:B--2---:R-:W2:Y:S01]  /*00e0*/  @!P0 LDG.E R3, desc[UR6][R2.64] ;  /* 0x0000000602038981 */ /* 0x004ea2000c1e1900 */
[----:B------:R-:W0:Y:S01]  /*00f0*/  S2UR UR5, SR_CgaCtaId ;  /* 0x00000000000579c3 */ /* 0x000e220000008800 */
[----:B------:R-:W-:Y:S01]  /*0100*/  UMOV UR4, 0x400 ;  /* 0x0000040000047882 */ /* 0x000fe20000000000 */
[----:B------:R-:W-:Y:S01]  /*0110*/  ISETP.GE.AND P1, PT, R6, UR8, PT ;  /* 0x0000000806007c0c */ /* 0x000fe2000bf26270 */
[----:B0-----:R-:W-:-:S06]  /*0120*/  ULEA UR4, UR5, UR4, 0x18 ;  /* 0x0000000405047291 */ /* 0x001fcc000f8ec0ff */
[----:B------:R-:W-:-:S04]  /*0130*/  LEA R4, R4, UR4, 0x7 ;  /* 0x0000000404047c11 */ /* 0x000fc8000f8e38ff */
[----:B------:R-:W-:-:S05]  /*0140*/  LEA R4, R9, R4, 0x2 ;  /* 0x0000000409047211 */ /* 0x000fca00078e10ff */
[----:B--2---:R0:W-:Y:S01]  /*0150*/  @!P0 STS [R4], R3 ;  /* 0x0000000304008388 */ /* 0x0041e20000000800 */
[----:B------:R-:W-:Y:S06]  /*0160*/  BAR.SYNC.DEFER_BLOCKING 0x0 ;  /* 0x0000000000007b1d */ /* 0x000fec0000010000 */
[----:B------:R-:W-:Y:S05]  /*0170*/  @P1 EXIT ;  /* 0x000000000000194d */ /* 0x000fea0003800000 */
[----:B------:R-:W1:Y:S01]  /*0180*/  LDS R7, [R4] ;  /* 0x0000000004077984 */ /* 0x000e620000000800 */
[----:B0-----:R-:W0:Y:S01]  /*0190*/  LDC.64 R2, c[0x0][0x388] ;  /* 0x0000e200ff027b82 */ /* 0x001e220000000a00 */
[----:B------:R-:W-:-:S04]  /*01a0*/  IMAD R5, R0, UR8, R5 ;  /* 0x0000000800057c24 */ /* 0x000fc8000f8e0205 */
[----:B0-----:R-:W-:-:S05]  /*01b0*/  IMAD.WIDE R2, R5, 0x4, R2 ;  /* 0x0000000405027825 */ /* 0x001fca00078e0202 */
[----:B-1----:R-:W-:Y:S01]  /*01c0*/  STG.E desc[UR6][R2.64], R7 ;  /* 0x0000000702007986 */ /* 0x002fe2000c101906 */
[----:B------:R-:W-:Y:S05]  /*01d0*/  EXIT ;  /* 0x000000000000794d */ /* 0x000fea0003800000 */
.L_x_3:
        /* <DEDUP_REMOVED lines=10> */
.L_x_8:


//--------------------- .text._Z14transposeNaivePiS_i --------------------------
	.section	.text._Z14transposeNaivePiS_i,"ax",@progbits
	.align	128
        .global         _Z14transposeNaivePiS_i
        .type           _Z14transposeNaivePiS_i,@function
        .size           _Z14transposeNaivePiS_i,(.L_x_9 - _Z14transposeNaivePiS_i)
        .other          _Z14transposeNaivePiS_i,@"STO_CUDA_ENTRY STV_DEFAULT"
_Z14transposeNaivePiS_i:
.text._Z14transposeNaivePiS_i:
[----:B------:R-:W-:Y:S01]  /*0000*/  LDC R1, c[0x0][0x37c] ;  /* 0x0000df00ff017b82 */ /* 0x000fe20000000800 */
[----:B------:R-:W0:Y:S01]  /*0010*/  S2R R0, SR_TID.X ;  /* 0x0000000000007919 */ /* 0x000e220000002100 */
[----:B------:R-:W0:Y:S01]  /*0020*/  LDCU UR4, c[0x0][0x360] ;  /* 0x00006c00ff0477ac */ /* 0x000e220008000800 */
[----:B------:R-:W0:Y:S01]  /*0030*/  S2R R3, SR_CTAID.X ;  /* 0x0000000000037919 */ /* 0x000e220000002500 */
[----:B------:R-:W1:Y:S01]  /*0040*/  LDCU UR6, c[0x0][0x390] ;  /* 0x00007200ff0677ac */ /* 0x000e620008000800 */
[----:B------:R-:W2:Y:S01]  /*0050*/  S2R R7, SR_TID.Y ;  /* 0x0000000000077919 */ /* 0x000ea20000002200 */
[----:B------:R-:W2:Y:S01]  /*0060*/  S2R R2, SR_CTAID.Y ;  /* 0x0000000000027919 */ /* 0x000ea20000002600 */
[----:B0-----:R-:W-:Y:S02]  /*0070*/  IMAD R0, R3, UR4, R0 ;  /* 0x0000000403007c24 */ /* 0x001fe4000f8e0200 */
[----:B--2---:R-:W-:-:S05]  /*0080*/  IMAD R7, R2, UR4, R7 ;  /* 0x0000000402077c24 */ /* 0x004fca000f8e0207 */
[----:B------:R-:W-:-:S04]  /*0090*/  VIMNMX R2, PT, PT, R0, R7, !PT ;  /* 0x0000000700027248 */ /* 0x000fc80007fe0100 */
[----:B-1----:R-:W-:-:S13]  /*00a0*/  ISETP.GE.AND P0, PT, R2, UR6, PT ;  /* 0x0000000602007c0c */ /* 0x002fda000bf06270 */
[----:B------:R-:W-:Y:S05]  /*00b0*/  @P0 EXIT ;  /* 0x000000000000094d */ /* 0x000fea0003800000 */
[----:B------:R-:W0:Y:S01]  /*00c0*/  LDC.64 R2, c[0x0][0x380] ;  /* 0x0000e000ff027b82 */ /* 0x000e220000000a00 */
[----:B------:R-:W1:Y:S01]  /*00d0*/  LDCU.64 UR4, c[0x0][0x358] ;  /* 0x00006b00ff0477ac */ /* 0x000e620008000a00 */
[----:B------:R-:W-:-:S04]  /*00e0*/  IMAD R5, R7, UR6, R0 ;  /* 0x0000000607057c24 */ /* 0x000fc8000f8e0200 */
[----:B0-----:R-:W-:Y:S02]  /*00f0*/  IMAD.WIDE R2, R5, 0x4, R2 ;  /* 0x0000000405027825 */ /* 0x001fe400078e0202 */
[----:B------:R-:W0:Y:S04]  /*0100*/  LDC.64 R4, c[0x0][0x388] ;  /* 0x0000e200ff047b82 */ /* 0x000e280000000a00 */
[----:B-1----:R-:W2:Y:S01]  /*0110*/  LDG.E R3, desc[UR4][R2.64] ;  /* 0x0000000402037981 */ /* 0x002ea2000c1e1900 */
[----:B------:R-:W-:-:S04]  /*0120*/  IMAD R7, R0, UR6, R7 ;  /* 0x0000000600077c24 */ /* 0x000fc8000f8e0207 */
[----:B0-----:R-:W-:-:S05]  /*0130*/  IMAD.WIDE R4, R7, 0x4, R4 ;  /* 0x0000000407047825 */ /* 0x001fca00078e0204 */
[----:B--2---:R-:W-:Y:S01]  /*0140*/  STG.E desc[UR4][R4.64], R3 ;  /* 0x0000000304007986 */ /* 0x004fe2000c101904 */
[----:B------:R-:W-:Y:S05]  /*0150*/  EXIT ;  /* 0x000000000000794d */ /* 0x000fea0003800000 */
.L_x_4:
        /* <DEDUP_REMOVED lines=10> */
.L_x_9:


//--------------------- .nv.shared._Z28transposeWithNoBankConflictsPKiPii --------------------------
	.section	.nv.shared._Z28transposeWithNoBankConflictsPKiPii,"aw",@nobits
	.sectionflags	@""
	.align	4
.nv.shared._Z28transposeWithNoBankConflictsPKiPii:
	.zero		5248


//--------------------- .nv.shared.reserved.0     --------------------------
	.section	.nv.shared.reserved.0,"aw",@nobits
	.weak		__nv_reservedSMEM_offset_0_alias
	.size		__nv_reservedSMEM_offset_0_alias, 0, 64
	.other		__nv_reservedSMEM_offset_0_alias,@"STO_CUDA_RESERVED_SHARED STV_DEFAULT"
__nv_reservedSMEM_offset_0_alias:
	.zero		0
	.zero		64


//--------------------- .nv.shared._Z31transposeWithSharedMemoryNvidiaPKiPii --------------------------
	.section	.nv.shared._Z31transposeWithSharedMemoryNvidiaPKiPii,"aw",@nobits
	.sectionflags	@""
	.align	4
.nv.shared._Z31transposeWithSharedMemoryNvidiaPKiPii:
	.zero		5120


//--------------------- .nv.shared._Z25transposeWithSharedMemoryPiS_i --------------------------
	.section	.nv.shared._Z25transposeWithSharedMemoryPiS_i,"aw",@nobits
	.sectionflags	@""
	.align	4
.nv.shared._Z25transposeWithSharedMemoryPiS_i:
	.zero		5120


//--------------------- .nv.constant0._Z28transposeWithNoBankConflictsPKiPii --------------------------
	.section	.nv.constant0._Z28transposeWithNoBankConflictsPKiPii,"a",@progbits
	.sectionflags	@""
	.align	4
.nv.constant0._Z28transposeWithNoBankConflictsPKiPii:
	.zero		916


//--------------------- .nv.constant0._Z31transposeWithSharedMemoryNvidiaPKiPii --------------------------
	.section	.nv.constant0._Z31transposeWithSharedMemoryNvidiaPKiPii,"a",@progbits
	.sectionflags	@""
	.align	4
.nv.constant0._Z31transposeWithSharedMemoryNvidiaPKiPii:
	.zero		916


//--------------------- .nv.constant0._Z20transposeNaiveNvidiaPKiPii --------------------------
	.section	.nv.constant0._Z20transposeNaiveNvidiaPKiPii,"a",@progbits
	.sectionflags	@""
	.align	4
.nv.constant0._Z20transposeNaiveNvidiaPKiPii:
	.zero		916


//--------------------- .nv.constant0._Z25transposeWithSharedMemoryPiS_i --------------------------
	.section	.nv.constant0._Z25transposeWithSharedMemoryPiS_i,"a",@progbits
	.sectionflags	@""
	.align	4
.nv.constant0._Z25transposeWithSharedMemoryPiS_i:
	.zero		916


//--------------------- .nv.constant0._Z14transposeNaivePiS_i --------------------------
	.section	.nv.constant0._Z14transposeNaivePiS_i,"a",@progbits
	.sectionflags	@""
	.align	4
.nv.constant0._Z14transposeNaivePiS_i:
	.zero		916


//--------------------- SYMBOLS --------------------------

	.type		.nv.reservedSmem.offset0,@object
	.size		.nv.reservedSmem.offset0,0x4
	.type		.nv.reservedSmem.cap,@object
	.size		.nv.reservedSmem.cap,0x4
